	.headerflags	@"EF_CUDA_TEXMODE_UNIFIED EF_CUDA_64BIT_ADDRESS EF_CUDA_ACCELERATORS EF_CUDA_SM90 EF_CUDA_VIRTUAL_SM(EF_CUDA_SM90)"
	.elftype	@"ET_EXEC"


//--------------------- .nv.info                  --------------------------
	.section	.nv.info,"",@"SHT_CUDA_INFO"
	.align	4


	//----- nvinfo : EIATTR_REGCOUNT
	.align		4
        /*0000*/ 	.byte	0x04, 0x2f
        /*0002*/ 	.short	(.L_1 - .L_0)
	.align		4
.L_0:
        /*0004*/ 	.word	index@(triton_)
        /*0008*/ 	.word	0x00000040


	//----- nvinfo : EIATTR_MIN_STACK_SIZE
	.align		4
.L_1:
        /*000c*/ 	.byte	0x04, 0x12
        /*000e*/ 	.short	(.L_3 - .L_2)
	.align		4
.L_2:
        /*0010*/ 	.word	index@(triton_)
        /*0014*/ 	.word	0x00000000


	//----- nvinfo : EIATTR_FRAME_SIZE
	.align		4
.L_3:
        /*0018*/ 	.byte	0x04, 0x11
        /*001a*/ 	.short	(.L_5 - .L_4)
	.align		4
.L_4:
        /*001c*/ 	.word	index@(triton_)
        /*0020*/ 	.word	0x00000000


	//----- nvinfo : EIATTR_MIN_STACK_SIZE
	.align		4
.L_5:
        /*0024*/ 	.byte	0x04, 0x12
        /*0026*/ 	.short	(.L_7 - .L_6)
	.align		4
.L_6:
        /*0028*/ 	.word	index@(triton_)
        /*002c*/ 	.word	0x00000000
.L_7:


//--------------------- .nv.info.triton_          --------------------------
	.section	.nv.info.triton_,"",@"SHT_CUDA_INFO"
	.sectionflags	@""
	.align	4


	//----- nvinfo : EIATTR_CUDA_API_VERSION
	.align		4
        /*0000*/ 	.byte	0x04, 0x37
        /*0002*/ 	.short	(.L_9 - .L_8)
.L_8:
        /*0004*/ 	.word	0x0000007c


	//----- nvinfo : EIATTR_KPARAM_INFO
	.align		4
.L_9:
        /*0008*/ 	.byte	0x04, 0x17
        /*000a*/ 	.short	(.L_11 - .L_10)
.L_10:
        /*000c*/ 	.word	0x00000000
        /*0010*/ 	.short	0x0006
        /*0012*/ 	.short	0x0030
        /*0014*/ 	.byte	0x00, 0xf0, 0x11, 0x00


	//----- nvinfo : EIATTR_KPARAM_INFO
	.align		4
.L_11:
        /*0018*/ 	.byte	0x04, 0x17
        /*001a*/ 	.short	(.L_13 - .L_12)
.L_12:
        /*001c*/ 	.word	0x00000000
        /*0020*/ 	.short	0x0005
        /*0022*/ 	.short	0x0028
        /*0024*/ 	.byte	0x00, 0xf0, 0x21, 0x00


	//----- nvinfo : EIATTR_KPARAM_INFO
	.align		4
.L_13:
        /*0028*/ 	.byte	0x04, 0x17
        /*002a*/ 	.short	(.L_15 - .L_14)
.L_14:
        /*002c*/ 	.word	0x00000000
        /*0030*/ 	.short	0x0004
        /*0032*/ 	.short	0x0020
        /*0034*/ 	.byte	0x00, 0xf0, 0x21, 0x00


	//----- nvinfo : EIATTR_KPARAM_INFO
	.align		4
.L_15:
        /*0038*/ 	.byte	0x04, 0x17
        /*003a*/ 	.short	(.L_17 - .L_16)
.L_16:
        /*003c*/ 	.word	0x00000000
        /*0040*/ 	.short	0x0003
        /*0042*/ 	.short	0x0018
        /*0044*/ 	.byte	0x00, 0xf0, 0x21, 0x00


	//----- nvinfo : EIATTR_KPARAM_INFO
	.align		4
.L_17:
        /*0048*/ 	.byte	0x04, 0x17
        /*004a*/ 	.short	(.L_19 - .L_18)
.L_18:
        /*004c*/ 	.word	0x00000000
        /*0050*/ 	.short	0x0002
        /*0052*/ 	.short	0x0010
        /*0054*/ 	.byte	0x00, 0xf0, 0x21, 0x00


	//----- nvinfo : EIATTR_KPARAM_INFO
	.align		4
.L_19:
        /*0058*/ 	.byte	0x04, 0x17
        /*005a*/ 	.short	(.L_21 - .L_20)
.L_20:
        /*005c*/ 	.word	0x00000000
        /*0060*/ 	.short	0x0001
        /*0062*/ 	.short	0x0008
        /*0064*/ 	.byte	0x00, 0xf0, 0x21, 0x00


	//----- nvinfo : EIATTR_KPARAM_INFO
	.align		4
.L_21:
        /*0068*/ 	.byte	0x04, 0x17
        /*006a*/ 	.short	(.L_23 - .L_22)
.L_22:
        /*006c*/ 	.word	0x00000000
        /*0070*/ 	.short	0x0000
        /*0072*/ 	.short	0x0000
        /*0074*/ 	.byte	0x00, 0xf0, 0x21, 0x00


	//----- nvinfo : EIATTR_SPARSE_MMA_MASK
	.align		4
.L_23:
        /*0078*/ 	.byte	0x03, 0x50
        /*007a*/ 	.short	0x0000


	//----- nvinfo : EIATTR_MAXREG_COUNT
	.align		4
        /*007c*/ 	.byte	0x03, 0x1b
        /*007e*/ 	.short	0x00ff


	//----- nvinfo : EIATTR_EXIT_INSTR_OFFSETS
	.align		4
        /*0080*/ 	.byte	0x04, 0x1c
        /*0082*/ 	.short	(.L_25 - .L_24)


	//   ....[0]....
.L_24:
        /*0084*/ 	.word	0x00001710


	//   ....[1]....
        /*0088*/ 	.word	0x00001730


	//----- nvinfo : EIATTR_MAX_THREADS
	.align		4
.L_25:
        /*008c*/ 	.byte	0x04, 0x05
        /*008e*/ 	.short	(.L_27 - .L_26)
.L_26:
        /*0090*/ 	.word	0x00000080
        /*0094*/ 	.word	0x00000001
        /*0098*/ 	.word	0x00000001


	//----- nvinfo : EIATTR_CBANK_PARAM_SIZE
	.align		4
.L_27:
        /*009c*/ 	.byte	0x03, 0x19
        /*009e*/ 	.short	0x0034


	//----- nvinfo : EIATTR_PARAM_CBANK
	.align		4
        /*00a0*/ 	.byte	0x04, 0x0a
        /*00a2*/ 	.short	(.L_29 - .L_28)
	.align		4
.L_28:
        /*00a4*/ 	.word	index@(.nv.constant0.triton_)
        /*00a8*/ 	.short	0x0210
        /*00aa*/ 	.short	0x0034


	//----- nvinfo : EIATTR_SW_WAR
	.align		4
.L_29:
        /*00ac*/ 	.byte	0x04, 0x36
        /*00ae*/ 	.short	(.L_31 - .L_30)
.L_30:
        /*00b0*/ 	.word	0x00000008
.L_31:


//--------------------- .nv.callgraph             --------------------------
	.section	.nv.callgraph,"",@"SHT_CUDA_CALLGRAPH"
	.align	4
	.sectionentsize	8
	.align		4
        /*0000*/ 	.word	0x00000000
	.align		4
        /*0004*/ 	.word	0xffffffff
	.align		4
        /*0008*/ 	.word	0x00000000
	.align		4
        /*000c*/ 	.word	0xfffffffe
	.align		4
        /*0010*/ 	.word	0x00000000
	.align		4
        /*0014*/ 	.word	0xfffffffd
	.align		4
        /*0018*/ 	.word	0x00000000
	.align		4
        /*001c*/ 	.word	0xfffffffc


//--------------------- .text.triton_             --------------------------
	.section	.text.triton_,"ax",@progbits
	.align	128
        .global         triton_
        .type           triton_,@function
        .size           triton_,(.L_x_1 - triton_)
        .other          triton_,@"STO_CUDA_ENTRY STV_DEFAULT"
triton_:
.text.triton_:
[----:B------:R-:W0:Y:S01]  /*0000*/  LDC R1, c[0x0][0x28] ;  /* 0x00000a00ff017b82 */ /* 0x000e220000000800 */
[----:B------:R-:W1:Y:S07]  /*0010*/  S2R R7, SR_TID.X ;  /* 0x0000000000077919 */ /* 0x000e6e0000002100 */
[----:B------:R-:W2:Y:S01]  /*0020*/  LDC.64 R28, c[0x0][0x210] ;  /* 0x00008400ff1c7b82 */ /* 0x000ea20000000a00 */
[----:B------:R-:W-:Y:S01]  /*0030*/  ULDC UR6, c[0x0][0x240] ;  /* 0x0000900000067ab9 */ /* 0x000fe20000000800 */
[----:B------:R-:W3:Y:S06]  /*0040*/  S2R R3, SR_CTAID.X ;  /* 0x0000000000037919 */ /* 0x000eec0000002500 */
[----:B------:R-:W4:Y:S01]  /*0050*/  LDC.64 R30, c[0x0][0x228] ;  /* 0x00008a00ff1e7b82 */ /* 0x000f220000000a00 */
[----:B------:R-:W-:Y:S01]  /*0060*/  PRMT R18, RZ, 0x7610, R18 ;  /* 0x00007610ff127816 */ /* 0x000fe20000000012 */
[----:B------:R-:W-:Y:S01]  /*0070*/  ULDC.64 UR4, c[0x0][0x208] ;  /* 0x0000820000047ab9 */ /* 0x000fe20000000a00 */
[----:B------:R-:W-:-:S02]  /*0080*/  PRMT R51, RZ, 0x7610, R51 ;  /* 0x00007610ff337816 */ /* 0x000fc40000000033 */
[----:B------:R-:W-:Y:S02]  /*0090*/  PRMT R17, RZ, 0x7610, R17 ;  /* 0x00007610ff117816 */ /* 0x000fe40000000011 */
[----:B------:R-:W-:Y:S01]  /*00a0*/  PRMT R52, RZ, 0x7610, R52 ;  /* 0x00007610ff347816 */ /* 0x000fe20000000034 */
[----:B------:R-:W5:Y:S08]  /*00b0*/  LDC.64 R24, c[0x0][0x218] ;  /* 0x00008600ff187b82 */ /* 0x000f700000000a00 */
[----:B------:R-:W2:Y:S01]  /*00c0*/  LDC.64 R38, c[0x0][0x220] ;  /* 0x00008800ff267b82 */ /* 0x000ea20000000a00 */
[----:B-1----:R-:W-:-:S02]  /*00d0*/  IMAD.SHL.U32 R7, R7, 0x8, RZ ;  /* 0x0000000807077824 */ /* 0x002fc400078e00ff */
[----:B---3--:R-:W-:Y:S01]  /*00e0*/  IMAD.SHL.U32 R2, R3, 0x400, RZ ;  /* 0x0000040003027824 */ /* 0x008fe200078e00ff */
[--C-:B------:R-:W-:Y:S02]  /*00f0*/  SHF.R.S32.HI R35, RZ, 0x15, R3.reuse ;  /* 0x00000015ff237819 */ /* 0x100fe40000011403 */
[----:B------:R-:W-:Y:S02]  /*0100*/  SHF.R.U32.HI R33, RZ, 0x15, R3 ;  /* 0x00000015ff217819 */ /* 0x000fe40000011603 */
[----:B------:R-:W-:Y:S02]  /*0110*/  LOP3.LUT R0, R2, 0x3f8, R7, 0xf8, !PT ;  /* 0x000003f802007812 */ /* 0x000fe400078ef807 */
[----:B------:R-:W-:Y:S02]  /*0120*/  SGXT R35, R35, 0x1 ;  /* 0x000000012323781a */ /* 0x000fe40000000200 */
[C---:B------:R-:W-:Y:S02]  /*0130*/  LOP3.LUT R4, R0.reuse, 0x1, RZ, 0xfc, !PT ;  /* 0x0000000100047812 */ /* 0x040fe400078efcff */
[----:B------:R-:W-:-:S02]  /*0140*/  LOP3.LUT R50, R0, 0x3, RZ, 0xfc, !PT ;  /* 0x0000000300327812 */ /* 0x000fc400078efcff */
[----:B------:R-:W-:Y:S02]  /*0150*/  LEA.HI R3, R35, R4, RZ, 0x7 ;  /* 0x0000000423037211 */ /* 0x000fe400078f38ff */
[----:B------:R-:W-:Y:S02]  /*0160*/  SGXT.U32 R33, R33, 0x1 ;  /* 0x000000012121781a */ /* 0x000fe40000000000 */
[----:B------:R-:W-:Y:S02]  /*0170*/  LOP3.LUT R3, R3, 0xff80, RZ, 0xc0, !PT ;  /* 0x0000ff8003037812 */ /* 0x000fe400078ec0ff */
[----:B------:R-:W-:Y:S01]  /*0180*/  LEA.HI R6, R35, R50, RZ, 0x7 ;  /* 0x0000003223067211 */ /* 0x000fe200078f38ff */
[C---:B------:R-:W-:Y:S02]  /*0190*/  IMAD.IADD R8, R4.reuse, 0x1, R33 ;  /* 0x0000000104087824 */ /* 0x040fe400078e0221 */
[----:B------:R-:W-:Y:S01]  /*01a0*/  IMAD.IADD R5, R4, 0x1, -R3 ;  /* 0x0000000104057824 */ /* 0x000fe200078e0a03 */
[----:B------:R-:W-:-:S02]  /*01b0*/  LOP3.LUT R9, R6, 0xff80, RZ, 0xc0, !PT ;  /* 0x0000ff8006097812 */ /* 0x000fc400078ec0ff */
[----:B------:R-:W-:Y:S02]  /*01c0*/  LOP3.LUT R3, R8, 0xfffffffa, RZ, 0xc0, !PT ;  /* 0xfffffffa08037812 */ /* 0x000fe400078ec0ff */
[----:B------:R-:W-:Y:S01]  /*01d0*/  LOP3.LUT R6, R5, 0x80, RZ, 0xc0, !PT ;  /* 0x0000008005067812 */ /* 0x000fe200078ec0ff */
[----:B------:R-:W-:Y:S02]  /*01e0*/  IMAD.IADD R9, R50, 0x1, -R9 ;  /* 0x0000000132097824 */ /* 0x000fe400078e0a09 */
[----:B------:R-:W-:Y:S01]  /*01f0*/  IMAD.IADD R3, R4, 0x1, -R3 ;  /* 0x0000000104037824 */ /* 0x000fe200078e0a03 */
[----:B------:R-:W-:Y:S01]  /*0200*/  LEA.HI R6, R6, R5, RZ, 0x19 ;  /* 0x0000000506067211 */ /* 0x000fe200078fc8ff */
[----:B------:R-:W-:Y:S01]  /*0210*/  IMAD.IADD R4, R50, 0x1, R33 ;  /* 0x0000000132047824 */ /* 0x000fe200078e0221 */
[----:B------:R-:W-:Y:S02]  /*0220*/  LOP3.LUT R8, R9, 0x80, RZ, 0xc0, !PT ;  /* 0x0000008009087812 */ /* 0x000fe400078ec0ff */
[----:B------:R-:W-:-:S02]  /*0230*/  PRMT R6, R6, 0x8880, RZ ;  /* 0x0000888006067816 */ /* 0x000fc400000000ff */
[----:B------:R-:W-:Y:S02]  /*0240*/  SHF.R.S32.HI R5, RZ, 0x1f, R0 ;  /* 0x0000001fff057819 */ /* 0x000fe40000011400 */
[----:B------:R-:W-:Y:S02]  /*0250*/  LEA.HI R8, R8, R9, RZ, 0x19 ;  /* 0x0000000908087211 */ /* 0x000fe400078fc8ff */
[----:B------:R-:W-:Y:S01]  /*0260*/  LOP3.LUT R11, R4, 0xfffffffe, RZ, 0xc0, !PT ;  /* 0xfffffffe040b7812 */ /* 0x000fe200078ec0ff */
[----:B------:R-:W-:Y:S01]  /*0270*/  IMAD.MOV.U32 R4, RZ, RZ, R6 ;  /* 0x000000ffff047224 */ /* 0x000fe200078e0006 */
[----:B------:R-:W-:Y:S02]  /*0280*/  LEA.HI R5, R5, R0, RZ, 0x7 ;  /* 0x0000000005057211 */ /* 0x000fe400078f38ff */
[----:B------:R-:W-:Y:S01]  /*0290*/  PRMT R8, R8, 0x8880, RZ ;  /* 0x0000888008087816 */ /* 0x000fe200000000ff */
[----:B------:R-:W-:Y:S01]  /*02a0*/  IMAD.IADD R50, R50, 0x1, -R11 ;  /* 0x0000000132327824 */ /* 0x000fe200078e0a0b */
[----:B------:R-:W-:-:S02]  /*02b0*/  LOP3.LUT R41, R5, 0xffffff80, RZ, 0xc0, !PT ;  /* 0xffffff8005297812 */ /* 0x000fc400078ec0ff */
[----:B------:R-:W-:Y:S01]  /*02c0*/  SHF.R.S32.HI R4, RZ, 0x1, R4 ;  /* 0x00000001ff047819 */ /* 0x000fe20000011404 */
[----:B------:R-:W-:Y:S01]  /*02d0*/  IMAD.MOV.U32 R5, RZ, RZ, R8 ;  /* 0x000000ffff057224 */ /* 0x000fe200078e0008 */
[----:B------:R-:W-:Y:S02]  /*02e0*/  ISETP.GE.AND P1, PT, R50, 0x1, PT ;  /* 0x000000013200780c */ /* 0x000fe40003f26270 */
[----:B------:R-:W-:Y:S02]  /*02f0*/  PRMT R8, R4, 0x9910, RZ ;  /* 0x0000991004087816 */ /* 0x000fe400000000ff */
[----:B------:R-:W-:Y:S02]  /*0300*/  SHF.R.S32.HI R4, RZ, 0x1, R5 ;  /* 0x00000001ff047819 */ /* 0x000fe40000011405 */
[----:B------:R-:W-:Y:S02]  /*0310*/  LOP3.LUT R59, R41, 0x1, RZ, 0xfc, !PT ;  /* 0x00000001293b7812 */ /* 0x000fe400078efcff */
[----:B------:R-:W-:-:S02]  /*0320*/  PRMT R6, R4, 0x9910, RZ ;  /* 0x0000991004067816 */ /* 0x000fc400000000ff */
[----:B------:R-:W-:Y:S01]  /*0330*/  ISETP.GE.AND P0, PT, R3, 0x1, PT ;  /* 0x000000010300780c */ /* 0x000fe20003f06270 */
[--C-:B------:R-:W-:Y:S01]  /*0340*/  IMAD R13, R8, 0x2, R59.reuse ;  /* 0x00000002080d7824 */ /* 0x100fe200078e023b */
[----:B------:R-:W-:Y:S01]  /*0350*/  ISETP.LT.AND P4, PT, R0, UR6, !P1 ;  /* 0x0000000600007c0c */ /* 0x000fe2000cf81270 */
[----:B------:R-:W-:Y:S01]  /*0360*/  IMAD R15, R6, 0x2, R59 ;  /* 0x00000002060f7824 */ /* 0x000fe200078e023b */
[----:B------:R-:W-:Y:S01]  /*0370*/  ISETP.LT.AND P5, PT, R0, UR6, !P0 ;  /* 0x0000000600007c0c */ /* 0x000fe2000c7a1270 */
[----:B--2---:R-:W-:-:S04]  /*0380*/  IMAD.WIDE R4, R13, 0x2, R28 ;  /* 0x000000020d047825 */ /* 0x004fc800078e021c */
[----:B------:R-:W-:-:S04]  /*0390*/  IMAD.WIDE R10, R15, 0x2, R28 ;  /* 0x000000020f0a7825 */ /* 0x000fc800078e021c */
[--C-:B----4-:R-:W-:Y:S02]  /*03a0*/  IMAD.WIDE R14, R15, 0x2, R30.reuse ;  /* 0x000000020f0e7825 */ /* 0x110fe400078e021e */
[----:B------:R-:W2:Y:S02]  /*03b0*/  @P4 LDG.E.EL.U16 R51, desc[UR4][R10.64] ;  /* 0x000000040a334981 */ /* 0x000ea4000c2e1500 */
[----:B------:R-:W-:Y:S02]  /*03c0*/  IMAD.WIDE R12, R13, 0x2, R30 ;  /* 0x000000020d0c7825 */ /* 0x000fe400078e021e */
[----:B------:R-:W3:Y:S04]  /*03d0*/  @P4 LDG.E.EL.U16 R18, desc[UR4][R14.64] ;  /* 0x000000040e124981 */ /* 0x000ee8000c2e1500 */
[----:B------:R1:W4:Y:S04]  /*03e0*/  @P5 LDG.E.EL.U16 R17, desc[UR4][R12.64] ;  /* 0x000000040c115981 */ /* 0x000328000c2e1500 */
[----:B------:R5:W4:Y:S01]  /*03f0*/  @P5 LDG.E.EL.U16 R52, desc[UR4][R4.64] ;  /* 0x0000000404345981 */ /* 0x000b22000c2e1500 */
[----:B------:R-:W-:-:S04]  /*0400*/  LOP3.LUT R7, R2, 0x78, R7, 0xf8, !PT ;  /* 0x0000007802077812 */ /* 0x000fc800078ef807 */
[C---:B------:R-:W-:Y:S02]  /*0410*/  LOP3.LUT R2, R7.reuse, 0x2, RZ, 0xfc, !PT ;  /* 0x0000000207027812 */ /* 0x040fe400078efcff */
[----:B01----:R-:W-:Y:S02]  /*0420*/  LOP3.LUT R12, R0, 0x5, RZ, 0xfc, !PT ;  /* 0x00000005000c7812 */ /* 0x003fe400078efcff */
[----:B------:R-:W-:Y:S02]  /*0430*/  LOP3.LUT R26, R7, 0x4, RZ, 0xfc, !PT ;  /* 0x00000004071a7812 */ /* 0x000fe400078efcff */
[C---:B-----5:R-:W-:Y:S02]  /*0440*/  LEA.HI R4, R35.reuse, R2, RZ, 0x7 ;  /* 0x0000000223047211 */ /* 0x060fe400078f38ff */
[----:B------:R-:W-:Y:S02]  /*0450*/  LEA.HI R9, R35, R12, RZ, 0x7 ;  /* 0x0000000c23097211 */ /* 0x000fe400078f38ff */
[----:B------:R-:W-:-:S02]  /*0460*/  LOP3.LUT R5, R4, 0x80, RZ, 0xc0, !PT ;  /* 0x0000008004057812 */ /* 0x000fc400078ec0ff */
[----:B------:R-:W-:Y:S02]  /*0470*/  LEA.HI R4, R35, R26, RZ, 0x7 ;  /* 0x0000001a23047211 */ /* 0x000fe400078f38ff */
[----:B------:R-:W-:Y:S01]  /*0480*/  LOP3.LUT R11, R9, 0xff80, RZ, 0xc0, !PT ;  /* 0x0000ff80090b7812 */ /* 0x000fe200078ec0ff */
[----:B------:R-:W-:Y:S01]  /*0490*/  IMAD.IADD R5, R2, 0x1, -R5 ;  /* 0x0000000102057824 */ /* 0x000fe200078e0a05 */
[----:B------:R-:W-:Y:S01]  /*04a0*/  LOP3.LUT R9, R4, 0xfffffc80, RZ, 0xc0, !PT ;  /* 0xfffffc8004097812 */ /* 0x000fe200078ec0ff */
[----:B------:R-:W-:Y:S02]  /*04b0*/  IMAD.IADD R10, R12, 0x1, R33 ;  /* 0x000000010c0a7824 */ /* 0x000fe400078e0221 */
[----:B------:R-:W-:Y:S02]  /*04c0*/  IMAD.IADD R22, R0, 0x1, -R41 ;  /* 0x0000000100167824 */ /* 0x000fe400078e0a29 */
[----:B------:R-:W-:Y:S02]  /*04d0*/  IMAD.IADD R11, R12, 0x1, -R11 ;  /* 0x000000010c0b7824 */ /* 0x000fe400078e0a0b */
[----:B------:R-:W-:Y:S01]  /*04e0*/  IMAD.IADD R26, R26, 0x1, -R9 ;  /* 0x000000011a1a7824 */ /* 0x000fe200078e0a09 */
[----:B------:R-:W-:-:S02]  /*04f0*/  PRMT R9, R5, 0x8880, RZ ;  /* 0x0000888005097816 */ /* 0x000fc400000000ff */
[----:B------:R-:W-:Y:S02]  /*0500*/  LOP3.LUT R13, R10, 0xfffffffe, RZ, 0xc0, !PT ;  /* 0xfffffffe0a0d7812 */ /* 0x000fe400078ec0ff */
[----:B------:R-:W-:Y:S02]  /*0510*/  PRMT R5, R22, 0x8880, RZ ;  /* 0x0000888016057816 */ /* 0x000fe400000000ff */
[----:B------:R-:W-:Y:S02]  /*0520*/  LOP3.LUT R10, R11, 0x80, RZ, 0xc0, !PT ;  /* 0x000000800b0a7812 */ /* 0x000fe400078ec0ff */
[----:B------:R-:W-:Y:S02]  /*0530*/  SHF.R.S32.HI R5, RZ, 0x1, R5 ;  /* 0x00000001ff057819 */ /* 0x000fe40000011405 */
[----:B------:R-:W-:Y:S01]  /*0540*/  LEA.HI R10, R10, R11, RZ, 0x19 ;  /* 0x0000000b0a0a7211 */ /* 0x000fe200078fc8ff */
[----:B------:R-:W-:Y:S01]  /*0550*/  IMAD.IADD R2, R12, 0x1, -R13 ;  /* 0x000000010c027824 */ /* 0x000fe200078e0a0d */
[----:B------:R-:W-:-:S02]  /*0560*/  PRMT R12, R5, 0x9910, RZ ;  /* 0x00009910050c7816 */ /* 0x000fc400000000ff */
[----:B------:R-:W-:Y:S01]  /*0570*/  PRMT R10, R10, 0x8880, RZ ;  /* 0x000088800a0a7816 */ /* 0x000fe200000000ff */
[C---:B------:R-:W-:Y:S01]  /*0580*/  IMAD.HI R19, R0.reuse, 0x2aaaaaab, RZ ;  /* 0x2aaaaaab00137827 */ /* 0x040fe200078e02ff */
[----:B------:R-:W-:-:S03]  /*0590*/  ISETP.GE.AND P1, PT, R0, UR6, PT ;  /* 0x0000000600007c0c */ /* 0x000fc6000bf26270 */
[----:B------:R-:W-:Y:S02]  /*05a0*/  IMAD R21, R12, 0x2, R59 ;  /* 0x000000020c157824 */ /* 0x000fe400078e023b */
[----:B------:R-:W-:Y:S01]  /*05b0*/  IMAD.MOV.U32 R12, RZ, RZ, R10 ;  /* 0x000000ffff0c7224 */ /* 0x000fe200078e000a */
[----:B------:R-:W-:Y:S01]  /*05c0*/  SHF.R.U32.HI R16, RZ, 0x1f, R19 ;  /* 0x0000001fff107819 */ /* 0x000fe20000011613 */
[----:B------:R-:W-:Y:S01]  /*05d0*/  IMAD R55, R6, 0x2, R41 ;  /* 0x0000000206377824 */ /* 0x000fe200078e0229 */
[----:B------:R-:W-:Y:S02]  /*05e0*/  ISETP.GT.AND P3, PT, R50, RZ, !P1 ;  /* 0x000000ff3200720c */ /* 0x000fe40004f64270 */
[----:B------:R-:W-:Y:S02]  /*05f0*/  SHF.R.S32.HI R6, RZ, 0x1, R12 ;  /* 0x00000001ff067819 */ /* 0x000fe4000001140c */
[----:B------:R-:W-:Y:S01]  /*0600*/  LEA.HI.SX32 R19, R19, R16, 0x17 ;  /* 0x0000001013137211 */ /* 0x000fe200078fbaff */
[----:B------:R-:W-:Y:S01]  /*0610*/  IMAD.WIDE R20, R21, 0x2, R28 ;  /* 0x0000000215147825 */ /* 0x000fe200078e021c */
[----:B------:R-:W-:-:S02]  /*0620*/  PRMT R47, RZ, 0x7610, R47 ;  /* 0x00007610ff2f7816 */ /* 0x000fc4000000002f */
[----:B------:R-:W-:Y:S01]  /*0630*/  ISETP.GT.AND P2, PT, R3, RZ, !P1 ;  /* 0x000000ff0300720c */ /* 0x000fe20004f44270 */
[----:B------:R-:W-:Y:S01]  /*0640*/  IMAD R45, R19, 0x80, R22 ;  /* 0x00000080132d7824 */ /* 0x000fe200078e0216 */
[----:B------:R-:W-:Y:S02]  /*0650*/  PRMT R49, RZ, 0x7610, R49 ;  /* 0x00007610ff317816 */ /* 0x000fe40000000031 */
[----:B------:R-:W-:Y:S01]  /*0660*/  CS2R R22, SRZ ;  /* 0x0000000000167805 */ /* 0x000fe2000001ff00 */
[----:B------:R0:W5:Y:S01]  /*0670*/  @!P1 LDG.E.EL.U16 R47, desc[UR4][R20.64] ;  /* 0x00000004142f9981 */ /* 0x000162000c2e1500 */
[----:B------:R-:W-:Y:S01]  /*0680*/  PRMT R40, R26, 0x8880, RZ ;  /* 0x000088801a287816 */ /* 0x000fe200000000ff */
[----:B------:R-:W-:Y:S01]  /*0690*/  IMAD.WIDE R36, R45, 0x4, R24 ;  /* 0x000000042d247825 */ /* 0x000fe200078e0218 */
[----:B------:R-:W-:-:S03]  /*06a0*/  LOP3.LUT R32, R7, 0x6, RZ, 0xfc, !PT ;  /* 0x0000000607207812 */ /* 0x000fc600078efcff */
[----:B------:R-:W-:Y:S01]  /*06b0*/  IMAD.WIDE R44, R45, 0x4, R38 ;  /* 0x000000042d2c7825 */ /* 0x000fe200078e0226 */
[----:B------:R-:W-:Y:S02]  /*06c0*/  SHF.R.S32.HI R40, RZ, 0x1, R40 ;  /* 0x00000001ff287819 */ /* 0x000fe40000011428 */
[----:B0-----:R-:W-:Y:S01]  /*06d0*/  CS2R R20, SRZ ;  /* 0x0000000000147805 */ /* 0x001fe2000001ff00 */
[----:B------:R-:W-:Y:S01]  /*06e0*/  IMAD R19, R19, 0x80, R26 ;  /* 0x0000008013137824 */ /* 0x000fe200078e021a */
[----:B------:R-:W-:Y:S02]  /*06f0*/  LOP3.LUT R42, R0, 0x7, RZ, 0xfc, !PT ;  /* 0x00000007002a7812 */ /* 0x000fe400078efcff */
[----:B------:R-:W-:Y:S02]  /*0700*/  LEA.HI R7, R35, R32, RZ, 0x7 ;  /* 0x0000002023077211 */ /* 0x000fe400078f38ff */
[----:B------:R0:W5:Y:S01]  /*0710*/  @!P1 LDG.E.EL.128 R20, desc[UR4][R44.64] ;  /* 0x000000042c149981 */ /* 0x000162000c2e1d00 */
[----:B------:R-:W-:Y:S01]  /*0720*/  SHF.R.S32.HI R9, RZ, 0x1, R9 ;  /* 0x00000001ff097819 */ /* 0x000fe20000011409 */
[----:B------:R-:W-:Y:S01]  /*0730*/  IMAD.WIDE R24, R19, 0x4, R24 ;  /* 0x0000000413187825 */ /* 0x000fe200078e0218 */
[----:B------:R-:W-:-:S02]  /*0740*/  LEA.HI R35, R35, R42, RZ, 0x7 ;  /* 0x0000002a23237211 */ /* 0x000fc400078f38ff */
[----:B------:R-:W-:Y:S01]  /*0750*/  LOP3.LUT R7, R7, 0x80, RZ, 0xc0, !PT ;  /* 0x0000008007077812 */ /* 0x000fe200078ec0ff */
[----:B------:R-:W-:Y:S01]  /*0760*/  IMAD.WIDE R38, R19, 0x4, R38 ;  /* 0x0000000413267825 */ /* 0x000fe200078e0226 */
[----:B0-----:R-:W-:Y:S02]  /*0770*/  PRMT R44, R40, 0x9910, RZ ;  /* 0x00009910282c7816 */ /* 0x001fe400000000ff */
[----:B------:R-:W-:Y:S02]  /*0780*/  PRMT R14, R9, 0x9910, RZ ;  /* 0x00009910090e7816 */ /* 0x000fe400000000ff */
[----:B------:R-:W-:Y:S01]  /*0790*/  LOP3.LUT R35, R35, 0xff80, RZ, 0xc0, !PT ;  /* 0x0000ff8023237812 */ /* 0x000fe200078ec0ff */
[----:B------:R-:W-:Y:S02]  /*07a0*/  IMAD R44, R44, 0x2, R59 ;  /* 0x000000022c2c7824 */ /* 0x000fe400078e023b */
[--C-:B------:R-:W-:Y:S01]  /*07b0*/  IMAD.IADD R32, R32, 0x1, -R7.reuse ;  /* 0x0000000120207824 */ /* 0x100fe200078e0a07 */
[----:B------:R-:W-:Y:S01]  /*07c0*/  PRMT R7, RZ, 0x7610, R7 ;  /* 0x00007610ff077816 */ /* 0x000fe20000000007 */
[----:B------:R-:W-:Y:S01]  /*07d0*/  IMAD R43, R14, 0x2, R59 ;  /* 0x000000020e2b7824 */ /* 0x000fe200078e023b */
[----:B------:R-:W-:Y:S01]  /*07e0*/  ISETP.GE.AND P6, PT, R2, 0x1, PT ;  /* 0x000000010200780c */ /* 0x000fe20003fc6270 */
[----:B------:R-:W-:-:S02]  /*07f0*/  IMAD R57, R8, 0x2, R41 ;  /* 0x0000000208397824 */ /* 0x000fc400078e0229 */
[----:B------:R-:W-:Y:S01]  /*0800*/  IMAD.IADD R35, R42, 0x1, -R35 ;  /* 0x000000012a237824 */ /* 0x000fe200078e0a23 */
[----:B------:R-:W-:Y:S01]  /*0810*/  PRMT R48, RZ, 0x7610, R48 ;  /* 0x00007610ff307816 */ /* 0x000fe20000000030 */
[----:B------:R-:W-:Y:S01]  /*0820*/  IMAD.WIDE R8, R43, 0x2, R28 ;  /* 0x000000022b087825 */ /* 0x000fe200078e021c */
[----:B------:R-:W-:Y:S02]  /*0830*/  PRMT R5, RZ, 0x7610, R5 ;  /* 0x00007610ff057816 */ /* 0x000fe40000000005 */
[----:B------:R-:W-:Y:S02]  /*0840*/  CS2R R12, SRZ ;  /* 0x00000000000c7805 */ /* 0x000fe4000001ff00 */
[----:B------:R-:W-:Y:S01]  /*0850*/  CS2R R14, SRZ ;  /* 0x00000000000e7805 */ /* 0x000fe2000001ff00 */
[----:B------:R-:W-:Y:S01]  /*0860*/  IMAD.WIDE R10, R57, 0x2, R28 ;  /* 0x00000002390a7825 */ /* 0x000fe200078e021c */
[----:B------:R-:W-:Y:S01]  /*0870*/  PRMT R32, R32, 0x8880, RZ ;  /* 0x0000888020207816 */ /* 0x000fe200000000ff */
[----:B------:R0:W5:Y:S02]  /*0880*/  @!P1 LDG.E.EL.U16 R5, desc[UR4][R8.64] ;  /* 0x0000000408059981 */ /* 0x000164000c2e1500 */
[----:B------:R-:W-:Y:S01]  /*0890*/  IMAD.IADD R33, R42, 0x1, R33 ;  /* 0x000000012a217824 */ /* 0x000fe200078e0221 */
[----:B------:R-:W-:Y:S01]  /*08a0*/  PRMT R34, RZ, 0x7610, R34 ;  /* 0x00007610ff227816 */ /* 0x000fe20000000022 */
[----:B------:R1:W5:Y:S03]  /*08b0*/  @P2 LDG.E.EL.U16 R48, desc[UR4][R10.64] ;  /* 0x000000040a302981 */ /* 0x000366000c2e1500 */
[----:B------:R-:W-:Y:S01]  /*08c0*/  LOP3.LUT R33, R33, 0xfffffffe, RZ, 0xc0, !PT ;  /* 0xfffffffe21217812 */ /* 0x000fe200078ec0ff */
[----:B------:R-:W5:Y:S01]  /*08d0*/  @!P1 LDG.E.EL.128 R12, desc[UR4][R36.64] ;  /* 0x00000004240c9981 */ /* 0x000f62000c2e1d00 */
[----:B------:R-:W-:-:S02]  /*08e0*/  SHF.R.S32.HI R32, RZ, 0x1, R32 ;  /* 0x00000001ff207819 */ /* 0x000fc40000011420 */
[----:B0-----:R-:W-:Y:S02]  /*08f0*/  CS2R R8, SRZ ;  /* 0x0000000000087805 */ /* 0x001fe4000001ff00 */
[----:B-1----:R-:W-:Y:S01]  /*0900*/  CS2R R10, SRZ ;  /* 0x00000000000a7805 */ /* 0x002fe2000001ff00 */
[----:B------:R-:W-:Y:S01]  /*0910*/  IMAD.IADD R33, R42, 0x1, -R33 ;  /* 0x000000012a217824 */ /* 0x000fe200078e0a21 */
[----:B------:R-:W-:Y:S02]  /*0920*/  PRMT R32, R32, 0x9910, RZ ;  /* 0x0000991020207816 */ /* 0x000fe400000000ff */
[----:B------:R-:W-:Y:S02]  /*0930*/  CS2R R26, SRZ ;  /* 0x00000000001a7805 */ /* 0x000fe4000001ff00 */
[----:B------:R0:W5:Y:S01]  /*0940*/  @!P1 LDG.E.EL.128 R8, desc[UR4][R24.64] ;  /* 0x0000000418089981 */ /* 0x000162000c2e1d00 */
[----:B------:R-:W-:Y:S01]  /*0950*/  IMAD R45, R32, 0x2, R59 ;  /* 0x00000002202d7824 */ /* 0x000fe200078e023b */
[----:B------:R-:W-:-:S02]  /*0960*/  PRMT R32, RZ, 0x7610, R32 ;  /* 0x00007610ff207816 */ /* 0x000fc40000000020 */
[----:B0-----:R-:W-:Y:S01]  /*0970*/  CS2R R24, SRZ ;  /* 0x0000000000187805 */ /* 0x001fe2000001ff00 */
[----:B------:R-:W-:Y:S01]  /*0980*/  IMAD.WIDE R56, R57, 0x2, R30 ;  /* 0x0000000239387825 */ /* 0x000fe200078e021e */
[----:B--2---:R-:W-:Y:S02]  /*0990*/  SEL R51, R51, RZ, P4 ;  /* 0x000000ff33337207 */ /* 0x004fe40002000000 */
[----:B---3--:R-:W-:Y:S02]  /*09a0*/  SEL R4, R18, RZ, P4 ;  /* 0x000000ff12047207 */ /* 0x008fe40002000000 */
[----:B------:R-:W-:Y:S02]  /*09b0*/  PRMT R18, R6, 0x9910, RZ ;  /* 0x0000991006127816 */ /* 0x000fe400000000ff */
[----:B------:R-:W-:Y:S02]  /*09c0*/  ISETP.GT.AND P4, PT, R2, RZ, !P1 ;  /* 0x000000ff0200720c */ /* 0x000fe40004f84270 */
[----:B----4-:R-:W-:Y:S01]  /*09d0*/  SEL R3, R17, RZ, P5 ;  /* 0x000000ff11037207 */ /* 0x010fe20002800000 */
[----:B------:R-:W-:Y:S01]  /*09e0*/  IMAD.WIDE R16, R55, 0x2, R28 ;  /* 0x0000000237107825 */ /* 0x000fe200078e021c */
[----:B------:R-:W-:-:S03]  /*09f0*/  PRMT R6, RZ, 0x7610, R6 ;  /* 0x00007610ff067816 */ /* 0x000fc60000000006 */
[C---:B------:R-:W-:Y:S01]  /*0a00*/  IMAD R46, R18.reuse, 0x2, R41 ;  /* 0x00000002122e7824 */ /* 0x040fe200078e0229 */
[----:B------:R0:W2:Y:S01]  /*0a10*/  @P3 LDG.E.EL.U16 R49, desc[UR4][R16.64] ;  /* 0x0000000410313981 */ /* 0x0000a2000c2e1500 */
[----:B------:R-:W-:Y:S01]  /*0a20*/  IMAD R61, R18, 0x2, R59 ;  /* 0x00000002123d7824 */ /* 0x000fe200078e023b */
[----:B------:R-:W-:Y:S01]  /*0a30*/  CS2R R18, SRZ ;  /* 0x0000000000127805 */ /* 0x000fe2000001ff00 */
[----:B0-----:R-:W-:-:S05]  /*0a40*/  IMAD.WIDE R16, R46, 0x2, R28 ;  /* 0x000000022e107825 */ /* 0x001fca00078e021c */
[----:B------:R0:W3:Y:S02]  /*0a50*/  @P4 LDG.E.EL.U16 R6, desc[UR4][R16.64] ;  /* 0x0000000410064981 */ /* 0x0000e4000c2e1500 */
[----:B0-----:R-:W-:Y:S02]  /*0a60*/  CS2R R16, SRZ ;  /* 0x0000000000107805 */ /* 0x001fe4000001ff00 */
[----:B------:R-:W-:-:S04]  /*0a70*/  SEL R52, R52, RZ, P5 ;  /* 0x000000ff34347207 */ /* 0x000fc80002800000 */
[----:B------:R0:W4:Y:S01]  /*0a80*/  @!P1 LDG.E.EL.128 R16, desc[UR4][R38.64] ;  /* 0x0000000426109981 */ /* 0x000122000c2e1d00 */
[----:B------:R-:W-:Y:S01]  /*0a90*/  ISETP.LT.AND P5, PT, R0, UR6, !P6 ;  /* 0x0000000600007c0c */ /* 0x000fe2000f7a1270 */
[----:B0-----:R-:W-:-:S05]  /*0aa0*/  IMAD.WIDE R38, R44, 0x2, R28 ;  /* 0x000000022c267825 */ /* 0x001fca00078e021c */
[----:B------:R0:W3:Y:S01]  /*0ab0*/  @!P1 LDG.E.EL.U16 R7, desc[UR4][R38.64] ;  /* 0x0000000426079981 */ /* 0x0000e2000c2e1500 */
[----:B------:R-:W-:Y:S01]  /*0ac0*/  IMAD.WIDE R36, R61, 0x2, R28 ;  /* 0x000000023d247825 */ /* 0x000fe200078e021c */
[----:B------:R-:W-:-:S05]  /*0ad0*/  ISETP.GE.AND P6, PT, R33, 0x1, PT ;  /* 0x000000012100780c */ /* 0x000fca0003fc6270 */
[----:B------:R1:W3:Y:S01]  /*0ae0*/  @P5 LDG.E.EL.U16 R34, desc[UR4][R36.64] ;  /* 0x0000000424225981 */ /* 0x0002e2000c2e1500 */
[----:B0-----:R-:W-:-:S04]  /*0af0*/  LOP3.LUT R38, R35, 0x80, RZ, 0xc0, !PT ;  /* 0x0000008023267812 */ /* 0x001fc800078ec0ff */
[----:B------:R-:W-:-:S04]  /*0b00*/  LEA.HI R38, R38, R35, RZ, 0x19 ;  /* 0x0000002326267211 */ /* 0x000fc800078fc8ff */
[----:B------:R-:W-:Y:S01]  /*0b10*/  PRMT R35, R38, 0x8880, RZ ;  /* 0x0000888026237816 */ /* 0x000fe200000000ff */
[----:B-1----:R-:W-:-:S03]  /*0b20*/  IMAD.WIDE R36, R0, 0x2, R28 ;  /* 0x0000000200247825 */ /* 0x002fc600078e021c */
[----:B------:R-:W-:Y:S02]  /*0b30*/  SHF.R.S32.HI R35, RZ, 0x1, R35 ;  /* 0x00000001ff237819 */ /* 0x000fe40000011423 */
[----:B------:R0:W3:Y:S01]  /*0b40*/  @!P1 LDG.E.128 R24, desc[UR4][R36.64] ;  /* 0x0000000424189981 */ /* 0x0000e2000c1e1d00 */
[----:B------:R-:W-:Y:S02]  /*0b50*/  ISETP.LT.AND P6, PT, R0, UR6, !P6 ;  /* 0x0000000600007c0c */ /* 0x000fe4000f7c1270 */
[----:B------:R-:W-:Y:S01]  /*0b60*/  PRMT R40, R35, 0x9910, RZ ;  /* 0x0000991023287816 */ /* 0x000fe200000000ff */
[----:B0-----:R-:W-:-:S04]  /*0b70*/  IMAD.WIDE R36, R45, 0x2, R28 ;  /* 0x000000022d247825 */ /* 0x001fc800078e021c */
[----:B------:R-:W-:Y:S01]  /*0b80*/  IMAD R59, R40, 0x2, R59 ;  /* 0x00000002283b7824 */ /* 0x000fe200078e023b */
[----:B------:R0:W3:Y:S03]  /*0b90*/  @!P1 LDG.E.EL.U16 R32, desc[UR4][R36.64] ;  /* 0x0000000424209981 */ /* 0x0000e6000c2e1500 */
[----:B------:R-:W-:Y:S01]  /*0ba0*/  IMAD.WIDE R38, R59, 0x2, R28 ;  /* 0x000000023b267825 */ /* 0x000fe200078e021c */
[----:B0-----:R-:W-:-:S06]  /*0bb0*/  PRMT R36, RZ, 0x7610, R36 ;  /* 0x00007610ff247816 */ /* 0x001fcc0000000024 */
[----:B------:R0:W3:Y:S02]  /*0bc0*/  @P6 LDG.E.EL.U16 R36, desc[UR4][R38.64] ;  /* 0x0000000426246981 */ /* 0x0000e4000c2e1500 */
[----:B0-----:R-:W-:-:S06]  /*0bd0*/  PRMT R38, RZ, 0x7610, R38 ;  /* 0x00007610ff267816 */ /* 0x001fcc0000000026 */
[----:B------:R-:W3:Y:S01]  /*0be0*/  @P2 LDG.E.EL.U16 R38, desc[UR4][R56.64] ;  /* 0x0000000438262981 */ /* 0x000ee2000c2e1500 */
[----:B------:R-:W-:Y:S01]  /*0bf0*/  PRMT R39, RZ, 0x7610, R39 ;  /* 0x00007610ff277816 */ /* 0x000fe20000000027 */
[----:B------:R-:W-:-:S05]  /*0c00*/  IMAD.WIDE R54, R55, 0x2, R30 ;  /* 0x0000000237367825 */ /* 0x000fca00078e021e */
[----:B------:R0:W4:Y:S01]  /*0c10*/  @P3 LDG.E.EL.U16 R39, desc[UR4][R54.64] ;  /* 0x0000000436273981 */ /* 0x000122000c2e1500 */
[--C-:B------:R-:W-:Y:S02]  /*0c20*/  IMAD R53, R40, 0x2, R41.reuse ;  /* 0x0000000228357824 */ /* 0x100fe400078e0229 */
[----:B------:R-:W-:Y:S01]  /*0c30*/  IMAD.IADD R41, R0, 0x1, -R41 ;  /* 0x0000000100297824 */ /* 0x000fe200078e0a29 */
[----:B-----5:R-:W-:-:S04]  /*0c40*/  SEL R48, R48, RZ, P2 ;  /* 0x000000ff30307207 */ /* 0x020fc80001000000 */
[----:B------:R-:W-:Y:S02]  /*0c50*/  PRMT R42, R41, 0x8880, RZ ;  /* 0x00008880292a7816 */ /* 0x000fe400000000ff */
[----:B------:R-:W-:Y:S02]  /*0c60*/  SHF.R.S32.HI R41, RZ, 0x1f, R0 ;  /* 0x0000001fff297819 */ /* 0x000fe40000011400 */
[----:B------:R-:W-:Y:S02]  /*0c70*/  SHF.R.S32.HI R42, RZ, 0x1, R42 ;  /* 0x00000001ff2a7819 */ /* 0x000fe4000001142a */
[----:B------:R-:W-:Y:S02]  /*0c80*/  LEA.HI R41, R41, R0, RZ, 0x7 ;  /* 0x0000000029297211 */ /* 0x000fe400078f38ff */
[----:B0-----:R-:W-:Y:S02]  /*0c90*/  PRMT R54, R42, 0x9910, RZ ;  /* 0x000099102a367816 */ /* 0x001fe400000000ff */
[----:B------:R-:W-:Y:S01]  /*0ca0*/  LOP3.LUT R41, R41, 0xffffff80, RZ, 0xc0, !PT ;  /* 0xffffff8029297812 */ /* 0x000fe200078ec0ff */
[----:B------:R-:W-:Y:S01]  /*0cb0*/  IMAD.WIDE R28, R53, 0x2, R28 ;  /* 0x00000002351c7825 */ /* 0x000fe200078e021c */
[----:B------:R-:W-:-:S02]  /*0cc0*/  PRMT R40, RZ, 0x7610, R40 ;  /* 0x00007610ff287816 */ /* 0x000fc40000000028 */
[----:B------:R-:W-:Y:S01]  /*0cd0*/  PRMT R37, RZ, 0x7610, R37 ;  /* 0x00007610ff257816 */ /* 0x000fe20000000025 */
[----:B------:R-:W-:Y:S01]  /*0ce0*/  IMAD.WIDE R58, R59, 0x2, R30 ;  /* 0x000000023b3a7825 */ /* 0x000fe200078e021e */
[----:B------:R-:W-:-:S03]  /*0cf0*/  LOP3.LUT R42, R41, 0x1, RZ, 0xfc, !PT ;  /* 0x00000001292a7812 */ /* 0x000fc600078efcff */
[----:B------:R-:W-:Y:S01]  /*0d00*/  IMAD.MOV.U32 R41, RZ, RZ, R54 ;  /* 0x000000ffff297224 */ /* 0x000fe200078e0036 */
[----:B------:R-:W5:Y:S01]  /*0d10*/  @P6 LDG.E.EL.U16 R37, desc[UR4][R58.64] ;  /* 0x000000043a256981 */ /* 0x000f62000c2e1500 */
[----:B------:R-:W-:Y:S01]  /*0d20*/  PRMT R35, RZ, 0x7610, R35 ;  /* 0x00007610ff237816 */ /* 0x000fe20000000023 */
[----:B------:R-:W-:-:S05]  /*0d30*/  IMAD.WIDE R60, R61, 0x2, R30 ;  /* 0x000000023d3c7825 */ /* 0x000fca00078e021e */
[----:B------:R-:W4:Y:S01]  /*0d40*/  @P5 LDG.E.EL.U16 R35, desc[UR4][R60.64] ;  /* 0x000000043c235981 */ /* 0x000f22000c2e1500 */
[----:B------:R-:W-:Y:S01]  /*0d50*/  IMAD.U32 R51, R51, 0x10000, RZ ;  /* 0x0001000033337824 */ /* 0x000fe200078e00ff */
[----:B------:R-:W-:Y:S01]  /*0d60*/  SEL R47, R47, RZ, !P1 ;  /* 0x000000ff2f2f7207 */ /* 0x000fe20004800000 */
[----:B------:R-:W-:-:S04]  /*0d70*/  IMAD.U32 R52, R52, 0x10000, RZ ;  /* 0x0001000034347824 */ /* 0x000fc800078e00ff */
[----:B------:R-:W-:Y:S01]  /*0d80*/  FADD R52, RZ, -R52 ;  /* 0x80000034ff347221 */ /* 0x000fe20000000000 */
[----:B------:R-:W-:Y:S01]  /*0d90*/  @P0 IMAD.U32 R52, R48, 0x10000, RZ ;  /* 0x0001000030340824 */ /* 0x000fe200078e00ff */
[----:B--2---:R-:W-:Y:S02]  /*0da0*/  SEL R49, R49, RZ, P3 ;  /* 0x000000ff31317207 */ /* 0x004fe40001800000 */
[----:B---3--:R-:W-:Y:S02]  /*0db0*/  SEL R38, R38, RZ, P2 ;  /* 0x000000ff26267207 */ /* 0x008fe40001000000 */
[----:B------:R-:W-:-:S13]  /*0dc0*/  ISETP.GT.AND P2, PT, R33, RZ, !P1 ;  /* 0x000000ff2100720c */ /* 0x000fda0004f44270 */
[----:B------:R0:W2:Y:S02]  /*0dd0*/  @P2 LDG.E.EL.U16 R40, desc[UR4][R28.64] ;  /* 0x000000041c282981 */ /* 0x0000a4000c2e1500 */
[----:B0-----:R-:W-:Y:S01]  /*0de0*/  IMAD R29, R41, 0x2, R42 ;  /* 0x00000002291d7824 */ /* 0x001fe200078e022a */
[----:B------:R-:W-:-:S03]  /*0df0*/  PRMT R41, RZ, 0x7610, R41 ;  /* 0x00007610ff297816 */ /* 0x000fc60000000029 */
[----:B------:R-:W-:Y:S01]  /*0e00*/  IMAD.WIDE R28, R29, 0x2, R30 ;  /* 0x000000021d1c7825 */ /* 0x000fe200078e021e */
[----:B------:R-:W-:-:S04]  /*0e10*/  PRMT R42, RZ, 0x7610, R42 ;  /* 0x00007610ff2a7816 */ /* 0x000fc8000000002a */
[----:B------:R0:W3:Y:S02]  /*0e20*/  @!P1 LDG.E.EL.U16 R41, desc[UR4][R28.64] ;  /* 0x000000041c299981 */ /* 0x0000e4000c2e1500 */
[----:B0-----:R-:W-:Y:S01]  /*0e30*/  IMAD.WIDE R28, R43, 0x2, R30 ;  /* 0x000000022b1c7825 */ /* 0x001fe200078e021e */
[----:B------:R-:W-:-:S04]  /*0e40*/  PRMT R43, RZ, 0x7610, R43 ;  /* 0x00007610ff2b7816 */ /* 0x000fc8000000002b */
[----:B------:R0:W3:Y:S02]  /*0e50*/  @!P1 LDG.E.EL.U16 R42, desc[UR4][R28.64] ;  /* 0x000000041c2a9981 */ /* 0x0000e4000c2e1500 */
[----:B0-----:R-:W-:Y:S01]  /*0e60*/  IMAD.WIDE R28, R44, 0x2, R30 ;  /* 0x000000022c1c7825 */ /* 0x001fe200078e021e */
[----:B------:R-:W-:-:S04]  /*0e70*/  PRMT R44, RZ, 0x7610, R44 ;  /* 0x00007610ff2c7816 */ /* 0x000fc8000000002c */
[----:B------:R0:W3:Y:S01]  /*0e80*/  @!P1 LDG.E.EL.U16 R43, desc[UR4][R28.64] ;  /* 0x000000041c2b9981 */ /* 0x0000e2000c2e1500 */
[----:B----4-:R-:W-:Y:S01]  /*0e90*/  SEL R39, R39, RZ, P3 ;  /* 0x000000ff27277207 */ /* 0x010fe20001800000 */
[----:B0-----:R-:W-:Y:S01]  /*0ea0*/  IMAD.WIDE R28, R45, 0x2, R30 ;  /* 0x000000022d1c7825 */ /* 0x001fe200078e021e */
[----:B------:R-:W-:-:S04]  /*0eb0*/  PRMT R45, RZ, 0x7610, R45 ;  /* 0x00007610ff2d7816 */ /* 0x000fc8000000002d */
[----:B------:R0:W4:Y:S01]  /*0ec0*/  @!P1 LDG.E.EL.U16 R44, desc[UR4][R28.64] ;  /* 0x000000041c2c9981 */ /* 0x000122000c2e1500 */
[----:B------:R-:W-:Y:S01]  /*0ed0*/  ISETP.GE.AND P3, PT, R50, 0x1, PT ;  /* 0x000000013200780c */ /* 0x000fe20003f66270 */
[----:B0-----:R-:W-:-:S05]  /*0ee0*/  IMAD.WIDE R28, R46, 0x2, R30 ;  /* 0x000000022e1c7825 */ /* 0x001fca00078e021e */
[----:B------:R0:W4:Y:S01]  /*0ef0*/  @P4 LDG.E.EL.U16 R45, desc[UR4][R28.64] ;  /* 0x000000041c2d4981 */ /* 0x000122000c2e1500 */
[----:B------:R-:W-:Y:S01]  /*0f00*/  PRMT R46, RZ, 0x7610, R46 ;  /* 0x00007610ff2e7816 */ /* 0x000fe2000000002e */
[----:B------:R-:W-:Y:S01]  /*0f10*/  FADD R50, RZ, -R51 ;  /* 0x80000033ff327221 */ /* 0x000fe20000000000 */
[----:B------:R-:W-:Y:S01]  /*0f20*/  IMAD.U32 R51, R47, 0x10000, RZ ;  /* 0x000100002f337824 */ /* 0x000fe200078e00ff */
[----:B------:R-:W-:Y:S02]  /*0f30*/  PRMT R47, R24, 0x7632, R47 ;  /* 0x00007632182f7816 */ /* 0x000fe4000000002f */
[----:B------:R-:W-:Y:S01]  /*0f40*/  PRMT R48, R25, 0x7632, R48 ;  /* 0x0000763219307816 */ /* 0x000fe20000000030 */
[----:B0-----:R-:W-:-:S04]  /*0f50*/  IMAD.WIDE R28, R53, 0x2, R30 ;  /* 0x00000002351c7825 */ /* 0x001fc800078e021e */
[----:B------:R-:W-:Y:S01]  /*0f60*/  FADD R51, RZ, -R51 ;  /* 0x80000033ff337221 */ /* 0x000fe20000000000 */
[----:B------:R-:W-:Y:S01]  /*0f70*/  @P3 IMAD.U32 R50, R49, 0x10000, RZ ;  /* 0x0001000031323824 */ /* 0x000fe200078e00ff */
[----:B------:R0:W4:Y:S03]  /*0f80*/  @P2 LDG.E.EL.U16 R46, desc[UR4][R28.64] ;  /* 0x000000041c2e2981 */ /* 0x000126000c2e1500 */
[----:B------:R-:W-:Y:S01]  /*0f90*/  FMUL R49, R50, R23 ;  /* 0x0000001732317220 */ /* 0x000fe20000400000 */
[----:B0-----:R-:W-:Y:S02]  /*0fa0*/  IMAD.U32 R29, R24, 0x10000, RZ ;  /* 0x00010000181d7824 */ /* 0x001fe400078e00ff */
[----:B------:R-:W-:Y:S02]  /*0fb0*/  IMAD.U32 R24, R47, 0x10000, RZ ;  /* 0x000100002f187824 */ /* 0x000fe400078e00ff */
[----:B------:R-:W-:Y:S01]  /*0fc0*/  FMUL R47, R52, R21 ;  /* 0x00000015342f7220 */ /* 0x000fe20000400000 */
[----:B------:R-:W-:-:S02]  /*0fd0*/  IMAD.U32 R28, R48, 0x10000, RZ ;  /* 0x00010000301c7824 */ /* 0x000fc400078e00ff */
[----:B------:R-:W-:Y:S01]  /*0fe0*/  FMUL R48, R51, R20 ;  /* 0x0000001433307220 */ /* 0x000fe20000400000 */
[----:B------:R-:W-:Y:S01]  /*0ff0*/  FFMA R47, R24, R13, R47 ;  /* 0x0000000d182f7223 */ /* 0x000fe2000000002f */
[----:B------:R-:W-:Y:S02]  /*1000*/  FFMA R24, R28, R15, R49 ;  /* 0x0000000f1c187223 */ /* 0x000fe40000000031 */
[----:B------:R-:W-:Y:S01]  /*1010*/  FFMA R50, R29, R12, R48 ;  /* 0x0000000c1d327223 */ /* 0x000fe20000000030 */
[----:B------:R-:W-:Y:S01]  /*1020*/  IMAD.WIDE R48, R0, 0x2, R30 ;  /* 0x0000000200307825 */ /* 0x000fe200078e021e */
[----:B------:R-:W-:Y:S02]  /*1030*/  CS2R R28, SRZ ;  /* 0x00000000001c7805 */ /* 0x000fe4000001ff00 */
[----:B------:R-:W-:-:S06]  /*1040*/  CS2R R30, SRZ ;  /* 0x00000000001e7805 */ /* 0x000fcc000001ff00 */
[----:B------:R0:W4:Y:S01]  /*1050*/  @!P1 LDG.E.128 R28, desc[UR4][R48.64] ;  /* 0x00000004301c9981 */ /* 0x000122000c1e1d00 */
[----:B------:R-:W-:Y:S02]  /*1060*/  SEL R7, R7, RZ, !P1 ;  /* 0x000000ff07077207 */ /* 0x000fe40004800000 */
[----:B------:R-:W-:Y:S02]  /*1070*/  SEL R36, R36, RZ, P6 ;  /* 0x000000ff24247207 */ /* 0x000fe40003000000 */
[----:B-----5:R-:W-:Y:S02]  /*1080*/  SEL R37, R37, RZ, P6 ;  /* 0x000000ff25257207 */ /* 0x020fe40003000000 */
[----:B------:R-:W-:Y:S01]  /*1090*/  ISETP.GE.AND P6, PT, R2, 0x1, PT ;  /* 0x000000010200780c */ /* 0x000fe20003fc6270 */
[----:B------:R-:W-:Y:S01]  /*10a0*/  IMAD.U32 R52, R25, 0x10000, RZ ;  /* 0x0001000019347824 */ /* 0x000fe200078e00ff */
[----:B------:R-:W-:Y:S01]  /*10b0*/  SEL R34, R34, RZ, P5 ;  /* 0x000000ff22227207 */ /* 0x000fe20002800000 */
[----:B------:R-:W-:Y:S01]  /*10c0*/  IMAD.U32 R25, R7, 0x10000, RZ ;  /* 0x0001000007197824 */ /* 0x000fe200078e00ff */
[----:B------:R-:W-:-:S02]  /*10d0*/  SEL R35, R35, RZ, P5 ;  /* 0x000000ff23237207 */ /* 0x000fc40002800000 */
[----:B------:R-:W-:Y:S01]  /*10e0*/  ISETP.GE.AND P5, PT, R33, 0x1, PT ;  /* 0x000000012100780c */ /* 0x000fe20003fa6270 */
[----:B------:R-:W-:Y:S01]  /*10f0*/  FADD R51, RZ, -R25 ;  /* 0x80000019ff337221 */ /* 0x000fe20000000000 */
[----:B------:R-:W-:Y:S01]  /*1100*/  IMAD.U32 R34, R34, 0x10000, RZ ;  /* 0x0001000022227824 */ /* 0x000fe200078e00ff */
[----:B------:R-:W-:Y:S02]  /*1110*/  SEL R6, R6, RZ, P4 ;  /* 0x000000ff06067207 */ /* 0x000fe40002000000 */
[----:B------:R-:W-:Y:S01]  /*1120*/  SEL R25, R32, RZ, !P1 ;  /* 0x000000ff20197207 */ /* 0x000fe20004800000 */
[----:B------:R-:W-:Y:S02]  /*1130*/  FADD R34, RZ, -R34 ;  /* 0x80000022ff227221 */ /* 0x000fe40000000000 */
[----:B------:R-:W-:Y:S01]  /*1140*/  @P6 IMAD.U32 R34, R6, 0x10000, RZ ;  /* 0x0001000006226824 */ /* 0x000fe200078e00ff */
[----:B------:R-:W-:Y:S01]  /*1150*/  PRMT R6, R26, 0x7632, R6 ;  /* 0x000076321a067816 */ /* 0x000fe20000000006 */
[----:B------:R-:W-:Y:S01]  /*1160*/  IMAD.U32 R25, R25, 0x10000, RZ ;  /* 0x0001000019197824 */ /* 0x000fe200078e00ff */
[----:B------:R-:W-:Y:S01]  /*1170*/  PRMT R2, R27, 0x7632, R2 ;  /* 0x000076321b027816 */ /* 0x000fe20000000002 */
[----:B------:R-:W-:-:S02]  /*1180*/  IMAD.U32 R36, R36, 0x10000, RZ ;  /* 0x0001000024247824 */ /* 0x000fc400078e00ff */
[----:B------:R-:W-:Y:S01]  /*1190*/  FMUL R32, R51, R16 ;  /* 0x0000001033207220 */ /* 0x000fe20000400000 */
[----:B------:R-:W-:Y:S02]  /*11a0*/  IMAD.U32 R7, R26, 0x10000, RZ ;  /* 0x000100001a077824 */ /* 0x000fe400078e00ff */
[----:B0-----:R-:W-:Y:S02]  /*11b0*/  IMAD.U32 R49, R6, 0x10000, RZ ;  /* 0x0001000006317824 */ /* 0x001fe400078e00ff */
[----:B------:R-:W-:Y:S01]  /*11c0*/  FADD R26, RZ, -R36 ;  /* 0x80000024ff1a7221 */ /* 0x000fe20000000000 */
[----:B------:R-:W-:Y:S01]  /*11d0*/  FMUL R6, R34, R17 ;  /* 0x0000001122067220 */ /* 0x000fe20000400000 */
[----:B------:R-:W-:Y:S01]  /*11e0*/  SEL R5, R5, RZ, !P1 ;  /* 0x000000ff05057207 */ /* 0x000fe20004800000 */
[----:B------:R-:W-:Y:S02]  /*11f0*/  IMAD.U32 R27, R27, 0x10000, RZ ;  /* 0x000100001b1b7824 */ /* 0x000fe400078e00ff */
[----:B------:R-:W-:-:S02]  /*1200*/  FFMA R7, R7, R8, R32 ;  /* 0x0000000807077223 */ /* 0x000fc40000000020 */
[----:B------:R-:W-:-:S04]  /*1210*/  IMAD.U32 R5, R5, 0x10000, RZ ;  /* 0x0001000005057824 */ /* 0x000fc800078e00ff */
[----:B------:R-:W-:Y:S01]  /*1220*/  FADD R5, RZ, -R5 ;  /* 0x80000005ff057221 */ /* 0x000fe20000000000 */
[----:B------:R-:W-:-:S03]  /*1230*/  IMAD.U32 R3, R3, 0x10000, RZ ;  /* 0x0001000003037824 */ /* 0x000fc600078e00ff */
[----:B------:R-:W-:Y:S01]  /*1240*/  FMUL R5, R5, R22 ;  /* 0x0000001605057220 */ /* 0x000fe20000400000 */
[----:B------:R-:W-:Y:S02]  /*1250*/  IMAD.U32 R4, R4, 0x10000, RZ ;  /* 0x0001000004047824 */ /* 0x000fe400078e00ff */
[----:B------:R-:W-:Y:S02]  /*1260*/  IMAD.U32 R37, R37, 0x10000, RZ ;  /* 0x0001000025257824 */ /* 0x000fe400078e00ff */
[----:B------:R-:W-:Y:S01]  /*1270*/  FADD R4, RZ, -R4 ;  /* 0x80000004ff047221 */ /* 0x000fe20000000000 */
[----:B------:R-:W-:Y:S02]  /*1280*/  @P3 IMAD.U32 R4, R39, 0x10000, RZ ;  /* 0x0001000027043824 */ /* 0x000fe400078e00ff */
[----:B------:R-:W-:Y:S01]  /*1290*/  FFMA R6, R49, R9, R6 ;  /* 0x0000000931067223 */ /* 0x000fe20000000006 */
[----:B------:R-:W-:-:S04]  /*12a0*/  FFMA R5, R52, R14, R5 ;  /* 0x0000000e34057223 */ /* 0x000fc80000000005 */
[----:B------:R-:W-:Y:S02]  /*12b0*/  F2FP.BF16.F32.PACK_AB R6, R6, R7 ;  /* 0x000000070606723e */ /* 0x000fe400000010ff */
[----:B------:R-:W-:Y:S02]  /*12c0*/  F2FP.BF16.F32.PACK_AB R5, R24, R5 ;  /* 0x000000051805723e */ /* 0x000fe400000010ff */
[----:B--2---:R-:W-:-:S05]  /*12d0*/  SEL R40, R40, RZ, P2 ;  /* 0x000000ff28287207 */ /* 0x004fca0001000000 */
[----:B------:R-:W-:-:S04]  /*12e0*/  @P5 IMAD.U32 R26, R40, 0x10000, RZ ;  /* 0x00010000281a5824 */ /* 0x000fc800078e00ff */
[----:B------:R-:W-:Y:S01]  /*12f0*/  FMUL R32, R26, R19 ;  /* 0x000000131a207220 */ /* 0x000fe20000400000 */
[----:B---3--:R-:W-:Y:S01]  /*1300*/  SEL R33, R41, RZ, !P1 ;  /* 0x000000ff29217207 */ /* 0x008fe20004800000 */
[----:B------:R-:W-:Y:S01]  /*1310*/  FADD R41, RZ, -R25 ;  /* 0x80000019ff297221 */ /* 0x000fe20000000000 */
[----:B------:R-:W-:-:S03]  /*1320*/  IMAD.U32 R25, R2, 0x10000, RZ ;  /* 0x0001000002197824 */ /* 0x000fc600078e00ff */
[----:B------:R-:W-:Y:S01]  /*1330*/  FMUL R2, R41, R18 ;  /* 0x0000001229027220 */ /* 0x000fe20000400000 */
[----:B------:R-:W-:-:S03]  /*1340*/  IMAD.U32 R33, R33, 0x10000, RZ ;  /* 0x0001000021217824 */ /* 0x000fc600078e00ff */
[----:B------:R-:W-:Y:S01]  /*1350*/  FFMA R26, R27, R10, R2 ;  /* 0x0000000a1b1a7223 */ /* 0x000fe20000000002 */
[----:B------:R-:W-:Y:S01]  /*1360*/  SEL R34, R42, RZ, !P1 ;  /* 0x000000ff2a227207 */ /* 0x000fe20004800000 */
[----:B------:R-:W-:-:S04]  /*1370*/  FADD R27, RZ, -R33 ;  /* 0x80000021ff1b7221 */ /* 0x000fc80000000000 */
[----:B------:R-:W-:Y:S01]  /*1380*/  IMAD.U32 R34, R34, 0x10000, RZ ;  /* 0x0001000022227824 */ /* 0x000fe200078e00ff */
[----:B------:R-:W-:-:S03]  /*1390*/  SEL R43, R43, RZ, !P1 ;  /* 0x000000ff2b2b7207 */ /* 0x000fc60004800000 */
[----:B------:R-:W-:Y:S02]  /*13a0*/  FADD R33, RZ, -R34 ;  /* 0x80000022ff217221 */ /* 0x000fe40000000000 */
[----:B------:R-:W-:-:S04]  /*13b0*/  IMAD.U32 R2, R43, 0x10000, RZ ;  /* 0x000100002b027824 */ /* 0x000fc800078e00ff */
[----:B------:R-:W-:Y:S01]  /*13c0*/  FADD R41, RZ, -R2 ;  /* 0x80000002ff297221 */ /* 0x000fe20000000000 */
[----:B------:R-:W-:Y:S02]  /*13d0*/  IMAD.U32 R2, R35, 0x10000, RZ ;  /* 0x0001000023027824 */ /* 0x000fe400078e00ff */
[----:B------:R-:W-:Y:S01]  /*13e0*/  FMUL R33, R33, R22 ;  /* 0x0000001621217220 */ /* 0x000fe20000400000 */
[----:B------:R-:W-:Y:S01]  /*13f0*/  FMUL R27, R27, R20 ;  /* 0x000000141b1b7220 */ /* 0x000fe20000400000 */
[----:B------:R-:W-:Y:S01]  /*1400*/  FADD R22, RZ, -R2 ;  /* 0x80000002ff167221 */ /* 0x000fe20000000000 */
[----:B----4-:R-:W-:Y:S01]  /*1410*/  SEL R44, R44, RZ, !P1 ;  /* 0x000000ff2c2c7207 */ /* 0x010fe20004800000 */
[----:B------:R-:W-:Y:S01]  /*1420*/  FADD R20, RZ, -R3 ;  /* 0x80000003ff147221 */ /* 0x000fe20000000000 */
[----:B------:R-:W-:-:S03]  /*1430*/  FMUL R35, R41, R16 ;  /* 0x0000001029237220 */ /* 0x000fc60000400000 */
[----:B------:R-:W-:Y:S01]  /*1440*/  IMAD.U32 R3, R44, 0x10000, RZ ;  /* 0x000100002c037824 */ /* 0x000fe200078e00ff */
[----:B------:R-:W-:-:S05]  /*1450*/  SEL R45, R45, RZ, P4 ;  /* 0x000000ff2d2d7207 */ /* 0x000fca0002000000 */
[----:B------:R-:W-:Y:S02]  /*1460*/  @P6 IMAD.U32 R22, R45, 0x10000, RZ ;  /* 0x000100002d166824 */ /* 0x000fe400078e00ff */
[----:B------:R-:W-:Y:S02]  /*1470*/  FADD R3, RZ, -R3 ;  /* 0x80000003ff037221 */ /* 0x000fe40000000000 */
[----:B------:R-:W-:Y:S02]  /*1480*/  FMUL R22, R22, R17 ;  /* 0x0000001116167220 */ /* 0x000fe40000400000 */
[----:B------:R-:W0:Y:S01]  /*1490*/  LDC.64 R16, c[0x0][0x230] ;  /* 0x00008c00ff107b82 */ /* 0x000e220000000a00 */
[----:B------:R-:W-:Y:S01]  /*14a0*/  FMUL R41, R3, R18 ;  /* 0x0000001203297220 */ /* 0x000fe20000400000 */
[----:B------:R-:W-:-:S06]  /*14b0*/  @P0 IMAD.U32 R20, R38, 0x10000, RZ ;  /* 0x0001000026140824 */ /* 0x000fcc00078e00ff */
[----:B------:R-:W1:Y:S01]  /*14c0*/  LDC.64 R2, c[0x0][0x238] ;  /* 0x00008e00ff027b82 */ /* 0x000e620000000a00 */
[----:B------:R-:W-:Y:S01]  /*14d0*/  SEL R46, R46, RZ, P2 ;  /* 0x000000ff2e2e7207 */ /* 0x000fe20001000000 */
[----:B------:R-:W-:Y:S01]  /*14e0*/  FMUL R18, R20, R21 ;  /* 0x0000001514127220 */ /* 0x000fe20000400000 */
[----:B------:R-:W-:Y:S01]  /*14f0*/  FFMA R25, R25, R11, R32 ;  /* 0x0000000b19197223 */ /* 0x000fe20000000020 */
[----:B------:R-:W-:Y:S01]  /*1500*/  FMUL R20, R4, R23 ;  /* 0x0000001704147220 */ /* 0x000fe20000400000 */
[----:B------:R-:W-:Y:S01]  /*1510*/  FADD R32, RZ, -R37 ;  /* 0x80000025ff207221 */ /* 0x000fe20000000000 */
[----:B------:R-:W-:Y:S02]  /*1520*/  @P5 IMAD.U32 R32, R46, 0x10000, RZ ;  /* 0x000100002e205824 */ /* 0x000fe400078e00ff */
[----:B------:R-:W-:Y:S02]  /*1530*/  F2FP.BF16.F32.PACK_AB R7, R25, R26 ;  /* 0x0000001a1907723e */ /* 0x000fe400000010ff */
[----:B------:R-:W-:Y:S01]  /*1540*/  FMUL R32, R32, R19 ;  /* 0x0000001320207220 */ /* 0x000fe20000400000 */
[----:B0-----:R-:W-:-:S04]  /*1550*/  IMAD.WIDE R16, R0, 0x2, R16 ;  /* 0x0000000200107825 */ /* 0x001fc800078e0210 */
[C---:B------:R-:W-:Y:S01]  /*1560*/  IMAD.U32 R4, R28.reuse, 0x10000, RZ ;  /* 0x000100001c047824 */ /* 0x040fe200078e00ff */
[----:B------:R-:W-:Y:S01]  /*1570*/  PRMT R28, R28, 0x7632, R28 ;  /* 0x000076321c1c7816 */ /* 0x000fe2000000001c */
[C---:B------:R-:W-:Y:S01]  /*1580*/  IMAD.U32 R34, R29.reuse, 0x10000, RZ ;  /* 0x000100001d227824 */ /* 0x040fe200078e00ff */
[----:B------:R-:W-:Y:S01]  /*1590*/  PRMT R29, R29, 0x7632, R29 ;  /* 0x000076321d1d7816 */ /* 0x000fe2000000001d */
[C---:B------:R-:W-:Y:S01]  /*15a0*/  IMAD.U32 R36, R30.reuse, 0x10000, RZ ;  /* 0x000100001e247824 */ /* 0x040fe200078e00ff */
[----:B------:R-:W-:Y:S01]  /*15b0*/  PRMT R30, R30, 0x7632, R30 ;  /* 0x000076321e1e7816 */ /* 0x000fe2000000001e */
[C---:B------:R-:W-:Y:S01]  /*15c0*/  IMAD.U32 R38, R31.reuse, 0x10000, RZ ;  /* 0x000100001f267824 */ /* 0x040fe200078e00ff */
[----:B------:R-:W-:Y:S01]  /*15d0*/  PRMT R31, R31, 0x7632, R31 ;  /* 0x000076321f1f7816 */ /* 0x000fe2000000001f */
[----:B------:R-:W-:Y:S01]  /*15e0*/  FFMA R27, R4, R12, R27 ;  /* 0x0000000c041b7223 */ /* 0x000fe2000000001b */
[----:B------:R-:W-:Y:S01]  /*15f0*/  IMAD.U32 R19, R28, 0x10000, RZ ;  /* 0x000100001c137824 */ /* 0x000fe200078e00ff */
[----:B------:R-:W-:Y:S01]  /*1600*/  F2FP.BF16.F32.PACK_AB R4, R47, R50 ;  /* 0x000000322f04723e */ /* 0x000fe200000010ff */
[----:B------:R-:W-:-:S02]  /*1610*/  IMAD.U32 R29, R29, 0x10000, RZ ;  /* 0x000100001d1d7824 */ /* 0x000fc400078e00ff */
[----:B------:R-:W-:Y:S02]  /*1620*/  IMAD.U32 R21, R30, 0x10000, RZ ;  /* 0x000100001e157824 */ /* 0x000fe400078e00ff */
[----:B------:R-:W-:Y:S02]  /*1630*/  IMAD.U32 R31, R31, 0x10000, RZ ;  /* 0x000100001f1f7824 */ /* 0x000fe400078e00ff */
[----:B------:R-:W-:Y:S01]  /*1640*/  FFMA R33, R34, R14, R33 ;  /* 0x0000000e22217223 */ /* 0x000fe20000000021 */
[----:B------:R-:W-:Y:S01]  /*1650*/  FFMA R35, R36, R8, R35 ;  /* 0x0000000824237223 */ /* 0x000fe20000000023 */
[----:B------:R-:W-:Y:S01]  /*1660*/  FFMA R10, R38, R10, R41 ;  /* 0x0000000a260a7223 */ /* 0x000fe20000000029 */
[----:B------:R-:W-:Y:S01]  /*1670*/  FFMA R18, R19, R13, R18 ;  /* 0x0000000d13127223 */ /* 0x000fe20000000012 */
[----:B------:R-:W-:Y:S01]  /*1680*/  FFMA R20, R29, R15, R20 ;  /* 0x0000000f1d147223 */ /* 0x000fe20000000014 */
[----:B------:R-:W-:Y:S01]  /*1690*/  FFMA R22, R21, R9, R22 ;  /* 0x0000000915167223 */ /* 0x000fe20000000016 */
[----:B------:R-:W-:Y:S01]  /*16a0*/  FFMA R31, R31, R11, R32 ;  /* 0x0000000b1f1f7223 */ /* 0x000fe20000000020 */
[----:B------:R0:W-:Y:S01]  /*16b0*/  @!P1 STG.E.128 desc[UR4][R16.64], R4 ;  /* 0x0000000410009986 */ /* 0x0001e2000c101d04 */
[----:B-1----:R-:W-:Y:S01]  /*16c0*/  IMAD.WIDE R2, R0, 0x2, R2 ;  /* 0x0000000200027825 */ /* 0x002fe200078e0202 */
[----:B------:R-:W-:-:S02]  /*16d0*/  F2FP.BF16.F32.PACK_AB R28, R18, R27 ;  /* 0x0000001b121c723e */ /* 0x000fc400000010ff */
[----:B------:R-:W-:Y:S02]  /*16e0*/  F2FP.BF16.F32.PACK_AB R29, R20, R33 ;  /* 0x00000021141d723e */ /* 0x000fe400000010ff */
[----:B------:R-:W-:Y:S02]  /*16f0*/  F2FP.BF16.F32.PACK_AB R30, R22, R35 ;  /* 0x00000023161e723e */ /* 0x000fe400000010ff */
[----:B------:R-:W-:Y:S01]  /*1700*/  F2FP.BF16.F32.PACK_AB R31, R31, R10 ;  /* 0x0000000a1f1f723e */ /* 0x000fe200000010ff */
[----:B0-----:R-:W-:Y:S06]  /*1710*/  @P1 EXIT ;  /* 0x000000000000194d */ /* 0x001fec0003800000 */
[----:B------:R-:W-:Y:S01]  /*1720*/  STG.E.128 desc[UR4][R2.64], R28 ;  /* 0x0000001c02007986 */ /* 0x000fe2000c101d04 */
[----:B------:R-:W-:Y:S05]  /*1730*/  EXIT ;  /* 0x000000000000794d */ /* 0x000fea0003800000 */
.L_x_0:
[----:B------:R-:W-:-:S00]  /*1740*/  BRA `(.L_x_0) ;  /* 0xfffffffc00fc7947 */ /* 0x000fc0000383ffff */
[----:B------:R-:W-:-:S00]  /*1750*/  NOP ;  /* 0x0000000000007918 */ /* 0x000fc00000000000 */
        /* <DEDUP_REMOVED lines=10> */
.L_x_1:


//--------------------- .nv.constant0.triton_     --------------------------
	.section	.nv.constant0.triton_,"a",@progbits
	.sectionflags	@""
	.align	4
.nv.constant0.triton_:
	.zero		580
